	.headerflags	@"EF_CUDA_TEXMODE_UNIFIED EF_CUDA_64BIT_ADDRESS EF_CUDA_ACCELERATORS EF_CUDA_SM90 EF_CUDA_VIRTUAL_SM(EF_CUDA_SM90)"
	.elftype	@"ET_EXEC"


//--------------------- .nv.info                  --------------------------
	.section	.nv.info,"",@"SHT_CUDA_INFO"
	.align	4


	//----- nvinfo : EIATTR_REGCOUNT
	.align		4
        /*0000*/ 	.byte	0x04, 0x2f
        /*0002*/ 	.short	(.L_1 - .L_0)
	.align		4
.L_0:
        /*0004*/ 	.word	index@(triton_poi_fused_add_convolution_leaky_relu_relu_threshold_backward_1)
        /*0008*/ 	.word	0x00000013


	//----- nvinfo : EIATTR_MIN_STACK_SIZE
	.align		4
.L_1:
        /*000c*/ 	.byte	0x04, 0x12
        /*000e*/ 	.short	(.L_3 - .L_2)
	.align		4
.L_2:
        /*0010*/ 	.word	index@(triton_poi_fused_add_convolution_leaky_relu_relu_threshold_backward_1)
        /*0014*/ 	.word	0x00000000


	//----- nvinfo : EIATTR_FRAME_SIZE
	.align		4
.L_3:
        /*0018*/ 	.byte	0x04, 0x11
        /*001a*/ 	.short	(.L_5 - .L_4)
	.align		4
.L_4:
        /*001c*/ 	.word	index@(triton_poi_fused_add_convolution_leaky_relu_relu_threshold_backward_1)
        /*0020*/ 	.word	0x00000000


	//----- nvinfo : EIATTR_MIN_STACK_SIZE
	.align		4
.L_5:
        /*0024*/ 	.byte	0x04, 0x12
        /*0026*/ 	.short	(.L_7 - .L_6)
	.align		4
.L_6:
        /*0028*/ 	.word	index@(triton_poi_fused_add_convolution_leaky_relu_relu_threshold_backward_1)
        /*002c*/ 	.word	0x00000000
.L_7:


//--------------------- .nv.info.triton_poi_fused_add_convolution_leaky_relu_relu_threshold_backward_1 --------------------------
	.section	.nv.info.triton_poi_fused_add_convolution_leaky_relu_relu_threshold_backward_1,"",@"SHT_CUDA_INFO"
	.sectionflags	@""
	.align	4


	//----- nvinfo : EIATTR_CUDA_API_VERSION
	.align		4
        /*0000*/ 	.byte	0x04, 0x37
        /*0002*/ 	.short	(.L_9 - .L_8)
.L_8:
        /*0004*/ 	.word	0x0000007c


	//----- nvinfo : EIATTR_KPARAM_INFO
	.align		4
.L_9:
        /*0008*/ 	.byte	0x04, 0x17
        /*000a*/ 	.short	(.L_11 - .L_10)
.L_10:
        /*000c*/ 	.word	0x00000000
        /*0010*/ 	.short	0x0006
        /*0012*/ 	.short	0x0030
        /*0014*/ 	.byte	0x00, 0xf0, 0x11, 0x00


	//----- nvinfo : EIATTR_KPARAM_INFO
	.align		4
.L_11:
        /*0018*/ 	.byte	0x04, 0x17
        /*001a*/ 	.short	(.L_13 - .L_12)
.L_12:
        /*001c*/ 	.word	0x00000000
        /*0020*/ 	.short	0x0005
        /*0022*/ 	.short	0x0028
        /*0024*/ 	.byte	0x00, 0xf4, 0x21, 0x00


	//----- nvinfo : EIATTR_KPARAM_INFO
	.align		4
.L_13:
        /*0028*/ 	.byte	0x04, 0x17
        /*002a*/ 	.short	(.L_15 - .L_14)
.L_14:
        /*002c*/ 	.word	0x00000000
        /*0030*/ 	.short	0x0004
        /*0032*/ 	.short	0x0020
        /*0034*/ 	.byte	0x00, 0xf4, 0x21, 0x00


	//----- nvinfo : EIATTR_KPARAM_INFO
	.align		4
.L_15:
        /*0038*/ 	.byte	0x04, 0x17
        /*003a*/ 	.short	(.L_17 - .L_16)
.L_16:
        /*003c*/ 	.word	0x00000000
        /*0040*/ 	.short	0x0003
        /*0042*/ 	.short	0x0018
        /*0044*/ 	.byte	0x00, 0xf4, 0x21, 0x00


	//----- nvinfo : EIATTR_KPARAM_INFO
	.align		4
.L_17:
        /*0048*/ 	.byte	0x04, 0x17
        /*004a*/ 	.short	(.L_19 - .L_18)
.L_18:
        /*004c*/ 	.word	0x00000000
        /*0050*/ 	.short	0x0002
        /*0052*/ 	.short	0x0010
        /*0054*/ 	.byte	0x00, 0xf4, 0x21, 0x00


	//----- nvinfo : EIATTR_KPARAM_INFO
	.align		4
.L_19:
        /*0058*/ 	.byte	0x04, 0x17
        /*005a*/ 	.short	(.L_21 - .L_20)
.L_20:
        /*005c*/ 	.word	0x00000000
        /*0060*/ 	.short	0x0001
        /*0062*/ 	.short	0x0008
        /*0064*/ 	.byte	0x00, 0xf4, 0x21, 0x00


	//----- nvinfo : EIATTR_KPARAM_INFO
	.align		4
.L_21:
        /*0068*/ 	.byte	0x04, 0x17
        /*006a*/ 	.short	(.L_23 - .L_22)
.L_22:
        /*006c*/ 	.word	0x00000000
        /*0070*/ 	.short	0x0000
        /*0072*/ 	.short	0x0000
        /*0074*/ 	.byte	0x00, 0xf4, 0x21, 0x00


	//----- nvinfo : EIATTR_SPARSE_MMA_MASK
	.align		4
.L_23:
        /*0078*/ 	.byte	0x03, 0x50
        /*007a*/ 	.short	0x0000


	//----- nvinfo : EIATTR_MAXREG_COUNT
	.align		4
        /*007c*/ 	.byte	0x03, 0x1b
        /*007e*/ 	.short	0x00ff


	//----- nvinfo : EIATTR_EXIT_INSTR_OFFSETS
	.align		4
        /*0080*/ 	.byte	0x04, 0x1c
        /*0082*/ 	.short	(.L_25 - .L_24)


	//   ....[0]....
.L_24:
        /*0084*/ 	.word	0x000003b0


	//   ....[1]....
        /*0088*/ 	.word	0x000003d0


	//----- nvinfo : EIATTR_REQNTID
	.align		4
.L_25:
        /*008c*/ 	.byte	0x04, 0x10
        /*008e*/ 	.short	(.L_27 - .L_26)
.L_26:
        /*0090*/ 	.word	0x00000080
        /*0094*/ 	.word	0x00000001
        /*0098*/ 	.word	0x00000001


	//----- nvinfo : EIATTR_CBANK_PARAM_SIZE
	.align		4
.L_27:
        /*009c*/ 	.byte	0x03, 0x19
        /*009e*/ 	.short	0x0034


	//----- nvinfo : EIATTR_PARAM_CBANK
	.align		4
        /*00a0*/ 	.byte	0x04, 0x0a
        /*00a2*/ 	.short	(.L_29 - .L_28)
	.align		4
.L_28:
        /*00a4*/ 	.word	index@(.nv.constant0.triton_poi_fused_add_convolution_leaky_relu_relu_threshold_backward_1)
        /*00a8*/ 	.short	0x0210
        /*00aa*/ 	.short	0x0034


	//----- nvinfo : EIATTR_SW_WAR
	.align		4
.L_29:
        /*00ac*/ 	.byte	0x04, 0x36
        /*00ae*/ 	.short	(.L_31 - .L_30)
.L_30:
        /*00b0*/ 	.word	0x00000008
.L_31:


//--------------------- .nv.callgraph             --------------------------
	.section	.nv.callgraph,"",@"SHT_CUDA_CALLGRAPH"
	.align	4
	.sectionentsize	8
	.align		4
        /*0000*/ 	.word	0x00000000
	.align		4
        /*0004*/ 	.word	0xffffffff
	.align		4
        /*0008*/ 	.word	0x00000000
	.align		4
        /*000c*/ 	.word	0xfffffffe
	.align		4
        /*0010*/ 	.word	0x00000000
	.align		4
        /*0014*/ 	.word	0xfffffffd
	.align		4
        /*0018*/ 	.word	0x00000000
	.align		4
        /*001c*/ 	.word	0xfffffffc


//--------------------- .text.triton_poi_fused_add_convolution_leaky_relu_relu_threshold_backward_1 --------------------------
	.section	.text.triton_poi_fused_add_convolution_leaky_relu_relu_threshold_backward_1,"ax",@progbits
	.align	128
        .global         triton_poi_fused_add_convolution_leaky_relu_relu_threshold_backward_1
        .type           triton_poi_fused_add_convolution_leaky_relu_relu_threshold_backward_1,@function
        .size           triton_poi_fused_add_convolution_leaky_relu_relu_threshold_backward_1,(.L_x_1 - triton_poi_fused_add_convolution_leaky_relu_relu_threshold_backward_1)
        .other          triton_poi_fused_add_convolution_leaky_relu_relu_threshold_backward_1,@"STO_CUDA_ENTRY STV_DEFAULT"
triton_poi_fused_add_convolution_leaky_relu_relu_threshold_backward_1:
.text.triton_poi_fused_add_convolution_leaky_relu_relu_threshold_backward_1:
[----:B------:R-:W0:Y:S02]  /*0000*/  LDC R1, c[0x0][0x28] ;  /* 0x00000a00ff017b82 */ /* 0x000e240000000800 */
[----:B------:R-:W1:Y:S01]  /*0010*/  S2R R0, SR_TID.X ;  /* 0x0000000000007919 */ /* 0x000e620000002100 */
[----:B------:R-:W2:Y:S01]  /*0020*/  LDC.64 R8, c[0x0][0x218] ;  /* 0x00008600ff087b82 */ /* 0x000ea20000000a00 */
[----:B------:R-:W-:Y:S02]  /*0030*/  CS2R R12, SRZ ;  /* 0x00000000000c7805 */ /* 0x000fe4000001ff00 */
[----:B------:R-:W-:Y:S01]  /*0040*/  CS2R R14, SRZ ;  /* 0x00000000000e7805 */ /* 0x000fe2000001ff00 */
[----:B------:R-:W3:Y:S01]  /*0050*/  S2R R5, SR_CTAID.X ;  /* 0x0000000000057919 */ /* 0x000ee20000002500 */
[----:B------:R-:W-:Y:S01]  /*0060*/  ULDC.64 UR4, c[0x0][0x208] ;  /* 0x0000820000047ab9 */ /* 0x000fe20000000a00 */
[----:B------:R-:W-:Y:S02]  /*0070*/  ULDC.64 UR6, c[0x0][0x228] ;  /* 0x00008a0000067ab9 */ /* 0x000fe40000000a00 */
[----:B------:R-:W4:Y:S08]  /*0080*/  LDC.64 R6, c[0x0][0x210] ;  /* 0x00008400ff067b82 */ /* 0x000f300000000a00 */
[----:B------:R-:W5:Y:S01]  /*0090*/  LDC.64 R10, c[0x0][0x220] ;  /* 0x00008800ff0a7b82 */ /* 0x000f620000000a00 */
[----:B-1----:R-:W-:Y:S01]  /*00a0*/  IMAD.SHL.U32 R0, R0, 0x2, RZ ;  /* 0x0000000200007824 */ /* 0x002fe200078e00ff */
[----:B---3--:R-:W-:-:S04]  /*00b0*/  SHF.R.S32.HI R3, RZ, 0x17, R5 ;  /* 0x00000017ff037819 */ /* 0x008fc80000011405 */
[----:B------:R-:W-:Y:S02]  /*00c0*/  LOP3.LUT R0, R0, 0xfe, RZ, 0xc0, !PT ;  /* 0x000000fe00007812 */ /* 0x000fe400078ec0ff */
[----:B------:R-:W-:-:S03]  /*00d0*/  SGXT R3, R3, 0x1 ;  /* 0x000000010303781a */ /* 0x000fc60000000200 */
[----:B------:R-:W-:Y:S02]  /*00e0*/  IMAD R0, R5, 0x100, R0 ;  /* 0x0000010005007824 */ /* 0x000fe400078e0200 */
[----:B------:R-:W1:Y:S02]  /*00f0*/  LDC.64 R4, c[0x0][0x230] ;  /* 0x00008c00ff047b82 */ /* 0x000e640000000a00 */
[C---:B----4-:R-:W-:Y:S01]  /*0100*/  IMAD.WIDE R6, R0.reuse, 0x4, R6 ;  /* 0x0000000400067825 */ /* 0x050fe200078e0206 */
[----:B------:R-:W-:Y:S02]  /*0110*/  LEA.HI R3, R3, R0, RZ, 0x4 ;  /* 0x0000000003037211 */ /* 0x000fe400078f20ff */
[----:B------:R-:W-:Y:S02]  /*0120*/  ISETP.GE.AND P0, PT, R0, 0x100, PT ;  /* 0x000001000000780c */ /* 0x000fe40003f06270 */
[----:B------:R-:W-:-:S04]  /*0130*/  SHF.R.S32.HI R3, RZ, 0x4, R3 ;  /* 0x00000004ff037819 */ /* 0x000fc80000011403 */
[----:B------:R-:W-:-:S04]  /*0140*/  LEA.HI R2, R3, R3, RZ, 0x2 ;  /* 0x0000000303027211 */ /* 0x000fc800078f10ff */
[----:B------:R-:W-:-:S03]  /*0150*/  LOP3.LUT R2, R2, 0xfffffffc, RZ, 0xc0, !PT ;  /* 0xfffffffc02027812 */ /* 0x000fc600078ec0ff */
[----:B------:R-:W3:Y:S02]  /*0160*/  @!P0 LDG.E.64 R12, desc[UR4][R6.64] ;  /* 0x00000004060c8981 */ /* 0x000ee4000c1e1b00 */
[----:B------:R-:W-:-:S04]  /*0170*/  IMAD.IADD R3, R3, 0x1, -R2 ;  /* 0x0000000103037824 */ /* 0x000fc800078e0a02 */
[----:B--2---:R-:W-:Y:S01]  /*0180*/  IMAD.WIDE R8, R3, 0x4, R8 ;  /* 0x0000000403087825 */ /* 0x004fe200078e0208 */
[----:B------:R-:W-:-:S04]  /*0190*/  CS2R R2, SRZ ;  /* 0x0000000000027805 */ /* 0x000fc8000001ff00 */
[----:B------:R-:W3:Y:S04]  /*01a0*/  @!P0 LDG.E.EL R15, desc[UR4][R8.64] ;  /* 0x00000004080f8981 */ /* 0x000ee8000c2e1900 */
[----:B------:R-:W2:Y:S01]  /*01b0*/  @!P0 LDG.E.EL R14, desc[UR4][R8.64] ;  /* 0x00000004080e8981 */ /* 0x000ea2000c2e1900 */
[----:B-----5:R-:W-:-:S05]  /*01c0*/  IMAD.WIDE R10, R0, 0x4, R10 ;  /* 0x00000004000a7825 */ /* 0x020fca00078e020a */
[----:B------:R-:W4:Y:S01]  /*01d0*/  @!P0 LDG.E.64 R2, desc[UR4][R10.64] ;  /* 0x000000040a028981 */ /* 0x000f22000c1e1b00 */
[----:B-1----:R-:W-:-:S04]  /*01e0*/  IMAD.WIDE R4, R0, 0x4, R4 ;  /* 0x0000000400047825 */ /* 0x002fc800078e0204 */
[----:B---3--:R-:W-:Y:S01]  /*01f0*/  FADD R16, R15, R12 ;  /* 0x0000000c0f107221 */ /* 0x008fe20000000000 */
[----:B------:R-:W-:Y:S01]  /*0200*/  FSETP.GEU.AND P1, PT, R12, -R15, PT ;  /* 0x8000000f0c00720b */ /* 0x000fe20003f2e000 */
[----:B--2---:R-:W-:Y:S01]  /*0210*/  FADD R12, R14, R13 ;  /* 0x0000000d0e0c7221 */ /* 0x004fe20000000000 */
[----:B------:R-:W-:Y:S02]  /*0220*/  FSETP.GEU.AND P2, PT, R13, -R14, PT ;  /* 0x8000000e0d00720b */ /* 0x000fe40003f4e000 */
[----:B------:R-:W-:Y:S02]  /*0230*/  FSEL R7, R16, RZ, P1 ;  /* 0x000000ff10077208 */ /* 0x000fe40000800000 */
[----:B------:R-:W-:Y:S02]  /*0240*/  FSEL R12, R12, RZ, P2 ;  /* 0x000000ff0c0c7208 */ /* 0x000fe40001000000 */
[C---:B----4-:R-:W-:Y:S02]  /*0250*/  FSETP.GT.AND P2, PT, R7.reuse, -R2, PT ;  /* 0x800000020700720b */ /* 0x050fe40003f44000 */
[----:B------:R-:W-:Y:S01]  /*0260*/  FSETP.GT.AND P1, PT, R12, -R3, PT ;  /* 0x800000030c00720b */ /* 0x000fe20003f24000 */
[C---:B------:R-:W-:Y:S01]  /*0270*/  FADD R8, R7.reuse, R2 ;  /* 0x0000000207087221 */ /* 0x040fe20000000000 */
[----:B------:R-:W-:-:S02]  /*0280*/  FSETP.GTU.AND P4, PT, R7, RZ, PT ;  /* 0x000000ff0700720b */ /* 0x000fc40003f8c000 */
[----:B------:R-:W-:Y:S02]  /*0290*/  SEL R6, RZ, 0x1, !P2 ;  /* 0x00000001ff067807 */ /* 0x000fe40005000000 */
[----:B------:R-:W-:Y:S02]  /*02a0*/  SEL R7, RZ, 0x100, !P1 ;  /* 0x00000100ff077807 */ /* 0x000fe40004800000 */
[----:B------:R-:W-:Y:S02]  /*02b0*/  SHF.R.S32.HI R14, RZ, 0x1f, R0 ;  /* 0x0000001fff0e7819 */ /* 0x000fe40000011400 */
[----:B------:R-:W-:Y:S01]  /*02c0*/  IADD3 R2, P5, R0, UR6, RZ ;  /* 0x0000000600027c10 */ /* 0x000fe2000ffbe0ff */
[C---:B------:R-:W-:Y:S01]  /*02d0*/  FADD R9, R12.reuse, R3 ;  /* 0x000000030c097221 */ /* 0x040fe20000000000 */
[----:B------:R-:W-:Y:S01]  /*02e0*/  FSETP.GTU.AND P3, PT, R12, RZ, PT ;  /* 0x000000ff0c00720b */ /* 0x000fe20003f6c000 */
[----:B------:R-:W-:Y:S01]  /*02f0*/  IMAD.IADD R11, R6, 0x1, R7 ;  /* 0x00000001060b7824 */ /* 0x000fe200078e0207 */
[----:B------:R-:W-:Y:S01]  /*0300*/  IADD3.X R3, R14, UR7, RZ, P5, !PT ;  /* 0x000000070e037c10 */ /* 0x000fe2000affe4ff */
[----:B------:R-:W-:Y:S01]  /*0310*/  ULDC.64 UR6, c[0x0][0x238] ;  /* 0x00008e0000067ab9 */ /* 0x000fe20000000a00 */
[----:B------:R-:W-:Y:S01]  /*0320*/  SEL R7, RZ, 0x1, P4 ;  /* 0x00000001ff077807 */ /* 0x000fe20002000000 */
[----:B------:R-:W-:Y:S01]  /*0330*/  @!P2 FMUL R8, R8, 0.0099999997764825820923 ;  /* 0x3c23d70a0808a820 */ /* 0x000fe20000400000 */
[----:B------:R-:W-:Y:S01]  /*0340*/  SEL R10, RZ, 0x100, P3 ;  /* 0x00000100ff0a7807 */ /* 0x000fe20001800000 */
[----:B------:R-:W-:Y:S01]  /*0350*/  @!P1 FMUL R9, R9, 0.0099999997764825820923 ;  /* 0x3c23d70a09099820 */ /* 0x000fe20000400000 */
[----:B------:R-:W-:Y:S01]  /*0360*/  IADD3 R6, P3, R0, UR6, RZ ;  /* 0x0000000600067c10 */ /* 0x000fe2000ff7e0ff */
[----:B------:R1:W-:Y:S02]  /*0370*/  @!P0 STG.E.U16 desc[UR4][R2.64], R11 ;  /* 0x0000000b02008986 */ /* 0x0003e4000c101504 */
[----:B------:R-:W-:Y:S01]  /*0380*/  IMAD.IADD R13, R7, 0x1, R10 ;  /* 0x00000001070d7824 */ /* 0x000fe200078e020a */
[----:B------:R-:W-:Y:S01]  /*0390*/  IADD3.X R7, R14, UR7, RZ, P3, !PT ;  /* 0x000000070e077c10 */ /* 0x000fe20009ffe4ff */
[----:B------:R1:W-:Y:S01]  /*03a0*/  @!P0 STG.E.64 desc[UR4][R4.64], R8 ;  /* 0x0000000804008986 */ /* 0x0003e2000c101b04 */
[----:B------:R-:W-:Y:S07]  /*03b0*/  @P0 EXIT ;  /* 0x000000000000094d */ /* 0x000fee0003800000 */
[----:B------:R-:W-:Y:S01]  /*03c0*/  STG.E.U16 desc[UR4][R6.64], R13 ;  /* 0x0000000d06007986 */ /* 0x000fe2000c101504 */
[----:B------:R-:W-:Y:S05]  /*03d0*/  EXIT ;  /* 0x000000000000794d */ /* 0x000fea0003800000 */
.L_x_0:
[----:B------:R-:W-:-:S00]  /*03e0*/  BRA `(.L_x_0) ;  /* 0xfffffffc00fc7947 */ /* 0x000fc0000383ffff */
[----:B------:R-:W-:-:S00]  /*03f0*/  NOP ;  /* 0x0000000000007918 */ /* 0x000fc00000000000 */
        /* <DEDUP_REMOVED lines=8> */
.L_x_1:


//--------------------- .nv.constant0.triton_poi_fused_add_convolution_leaky_relu_relu_threshold_backward_1 --------------------------
	.section	.nv.constant0.triton_poi_fused_add_convolution_leaky_relu_relu_threshold_backward_1,"a",@progbits
	.sectionflags	@""
	.align	4
.nv.constant0.triton_poi_fused_add_convolution_leaky_relu_relu_threshold_backward_1:
	.zero		580
